//
// Generated by NVIDIA NVVM Compiler
//
// Compiler Build ID: CL-36424714
// Cuda compilation tools, release 13.0, V13.0.88
// Based on NVVM 20.0.0
//

.version 9.0
.target sm_100
.address_size 64

	// .globl	_Z11gpu_versionv

.visible .entry _Z11gpu_versionv()
{


	ret;

}


// ===== COMPILED SASS (sm_100) =====

	.target	sm_100

	.elftype	@"ET_EXEC"


//--------------------- .note.nv.tkinfo           --------------------------
	.section	.note.nv.tkinfo,"",@"SHT_NOTE"
	.sectionflags	@"SHF_NOTE_NV_TKINFO"
	.tkinfo
        /*0018*/ 	.word	0x00000002
        /*0030*/ 	.string	""
        /*0030*/ 	.string	"ptxas"
        /*0030*/ 	.string	"Cuda compilation tools, release 13.0, V13.0.88"
        /*0030*/ 	.string	"Build cuda_13.0.r13.0/compiler.36424714_0"
        /*0030*/ 	.string	"-arch sm_100 -m 64 "



//--------------------- .note.nv.cuinfo           --------------------------
	.section	.note.nv.cuinfo,"",@"SHT_NOTE"
	.sectionflags	@"SHF_NOTE_NV_CUINFO"
        /*0018*/ 	.short	0x0002
        /*001a*/ 	.short	0x0064
        /*001c*/ 	.short	0x0082
	.zero		2


//--------------------- .nv.info                  --------------------------
	.section	.nv.info,"",@"SHT_CUDA_INFO"
	.align	4


	//----- nvinfo : EIATTR_REGCOUNT
	.align		4
        /*0000*/ 	.byte	0x04, 0x2f
        /*0002*/ 	.short	(.L_1 - .L_0)
	.align		4
.L_0:
        /*0004*/ 	.word	index@(_Z11gpu_versionv)
        /*0008*/ 	.word	0x00000004


	//----- nvinfo : EIATTR_FRAME_SIZE
	.align		4
.L_1:
        /*000c*/ 	.byte	0x04, 0x11
        /*000e*/ 	.short	(.L_3 - .L_2)
	.align		4
.L_2:
        /*0010*/ 	.word	index@(_Z11gpu_versionv)
        /*0014*/ 	.word	0x00000000


	//----- nvinfo : EIATTR_MIN_STACK_SIZE
	.align		4
.L_3:
        /*0018*/ 	.byte	0x04, 0x12
        /*001a*/ 	.short	(.L_5 - .L_4)
	.align		4
.L_4:
        /*001c*/ 	.word	index@(_Z11gpu_versionv)
        /*0020*/ 	.word	0x00000000
.L_5:


//--------------------- .nv.compat                --------------------------
	.section	.nv.compat,"",@"SHT_CUDA_COMPAT_INFO"
	.align	4
        /*0000*/ 	.byte	0x02, 0x09, 0x00, 0x00, 0x02, 0x02, 0x01, 0x00, 0x02, 0x05, 0x05, 0x00, 0x03, 0x07, 0x01, 0x01
        /*0010*/ 	.byte	0x02, 0x03, 0x00, 0x00, 0x02, 0x06, 0x01, 0x00, 0x04, 0x0b, 0x08, 0x00, 0x09, 0x00, 0x00, 0x00
        /*0020*/ 	.byte	0x00, 0x00, 0x00, 0x00


//--------------------- .nv.info._Z11gpu_versionv --------------------------
	.section	.nv.info._Z11gpu_versionv,"",@"SHT_CUDA_INFO"
	.sectionflags	@""
	.align	4


	//----- nvinfo : EIATTR_CUDA_API_VERSION
	.align		4
        /*0000*/ 	.byte	0x04, 0x37
        /*0002*/ 	.short	(.L_7 - .L_6)
.L_6:
        /*0004*/ 	.word	0x00000082


	//----- nvinfo : EIATTR_SPARSE_MMA_MASK
	.align		4
.L_7:
        /*0008*/ 	.byte	0x03, 0x50
        /*000a*/ 	.short	0x0000


	//----- nvinfo : EIATTR_MAXREG_COUNT
	.align		4
        /*000c*/ 	.byte	0x03, 0x1b
        /*000e*/ 	.short	0x00ff


	//----- nvinfo : EIATTR_MERCURY_ISA_VERSION
	.align		4
        /*0010*/ 	.byte	0x03, 0x5f
        /*0012*/ 	.short	0x0101


	//----- nvinfo : EIATTR_VRC_CTA_INIT_COUNT
	.align		4
        /*0014*/ 	.byte	0x02, 0x4a
	.zero		1
	.zero		1


	//----- nvinfo : EIATTR_EXIT_INSTR_OFFSETS
	.align		4
        /*0018*/ 	.byte	0x04, 0x1c
        /*001a*/ 	.short	(.L_9 - .L_8)


	//   ....[0]....
.L_8:
        /*001c*/ 	.word	0x00000010


	//----- nvinfo : EIATTR_SW_WAR
	.align		4
.L_9:
        /*0020*/ 	.byte	0x04, 0x36
        /*0022*/ 	.short	(.L_11 - .L_10)
.L_10:
        /*0024*/ 	.word	0x00000008
.L_11:


//--------------------- .nv.callgraph             --------------------------
	.section	.nv.callgraph,"",@"SHT_CUDA_CALLGRAPH"
	.align	4
	.sectionentsize	8
	.align		4
        /*0000*/ 	.word	0x00000000
	.align		4
        /*0004*/ 	.word	0xffffffff
	.align		4
        /*0008*/ 	.word	0x00000000
	.align		4
        /*000c*/ 	.word	0xfffffffe
	.align		4
        /*0010*/ 	.word	0x00000000
	.align		4
        /*0014*/ 	.word	0xfffffffd
	.align		4
        /*0018*/ 	.word	0x00000000
	.align		4
        /*001c*/ 	.word	0xfffffffc


//--------------------- .text._Z11gpu_versionv    --------------------------
	.section	.text._Z11gpu_versionv,"ax",@progbits
	.align	128
        .global         _Z11gpu_versionv
        .type           _Z11gpu_versionv,@function
        .size           _Z11gpu_versionv,(.L_x_1 - _Z11gpu_versionv)
        .other          _Z11gpu_versionv,@"STO_CUDA_ENTRY STV_DEFAULT"
_Z11gpu_versionv:
.text._Z11gpu_versionv:
[----:B------:R-:W-:Y:S01]  /*0000*/  LDC R1, c[0x0][0x37c] ;  /* 0x0000df00ff017b82 */ /* 0x000fe20000000800 */
[----:B------:R-:W-:Y:S05]  /*0010*/  EXIT ;  /* 0x000000000000794d */ /* 0x000fea0003800000 */
.L_x_0:
[----:B------:R-:W-:-:S00]  /*0020*/  BRA `(.L_x_0) ;  /* 0xfffffffc00fc7947 */ /* 0x000fc0000383ffff */
[----:B------:R-:W-:-:S00]  /*0030*/  NOP ;  /* 0x0000000000007918 */ /* 0x000fc00000000000 */
        /* <DEDUP_REMOVED lines=12> */
.L_x_1:


//--------------------- .nv.shared.reserved.0     --------------------------
	.section	.nv.shared.reserved.0,"aw",@nobits
	.weak		__nv_reservedSMEM_offset_0_alias
	.size		__nv_reservedSMEM_offset_0_alias, 0, 64
	.other		__nv_reservedSMEM_offset_0_alias,@"STO_CUDA_RESERVED_SHARED STV_DEFAULT"
__nv_reservedSMEM_offset_0_alias:
	.zero		0
	.zero		64


//--------------------- .nv.constant0._Z11gpu_versionv --------------------------
	.section	.nv.constant0._Z11gpu_versionv,"a",@progbits
	.sectionflags	@""
	.align	4
.nv.constant0._Z11gpu_versionv:
	.zero		896


//--------------------- SYMBOLS --------------------------

	.type		.nv.reservedSmem.offset0,@object
	.size		.nv.reservedSmem.offset0,0x4
